//
// Generated by NVIDIA NVVM Compiler
//
// Compiler Build ID: CL-36424714
// Cuda compilation tools, release 13.0, V13.0.88
// Based on NVVM 20.0.0
//

.version 9.0
.target sm_100
.address_size 64

	// .globl	_Z12add_integersPiS_S_

.visible .entry _Z12add_integersPiS_S_(
	.param .u64 .ptr .align 1 _Z12add_integersPiS_S__param_0,
	.param .u64 .ptr .align 1 _Z12add_integersPiS_S__param_1,
	.param .u64 .ptr .align 1 _Z12add_integersPiS_S__param_2
)
{
	.reg .b32 	%r<8>;
	.reg .b64 	%rd<11>;

	ld.param.u64 	%rd1, [_Z12add_integersPiS_S__param_0];
	ld.param.u64 	%rd2, [_Z12add_integersPiS_S__param_1];
	ld.param.u64 	%rd3, [_Z12add_integersPiS_S__param_2];
	cvta.to.global.u64 	%rd4, %rd3;
	cvta.to.global.u64 	%rd5, %rd2;
	cvta.to.global.u64 	%rd6, %rd1;
	mov.u32 	%r1, %tid.x;
	mov.u32 	%r2, %ctaid.x;
	mov.u32 	%r3, %ntid.x;
	mad.lo.s32 	%r4, %r2, %r3, %r1;
	mul.wide.s32 	%rd7, %r4, 4;
	add.s64 	%rd8, %rd6, %rd7;
	ld.global.u32 	%r5, [%rd8];
	add.s64 	%rd9, %rd5, %rd7;
	ld.global.u32 	%r6, [%rd9];
	add.s32 	%r7, %r6, %r5;
	add.s64 	%rd10, %rd4, %rd7;
	st.global.u32 	[%rd10], %r7;
	ret;

}


// ===== COMPILED SASS (sm_100) =====

	.target	sm_100

	.elftype	@"ET_EXEC"


//--------------------- .note.nv.tkinfo           --------------------------
	.section	.note.nv.tkinfo,"",@"SHT_NOTE"
	.sectionflags	@"SHF_NOTE_NV_TKINFO"
	.tkinfo
        /*0018*/ 	.word	0x00000002
        /*0030*/ 	.string	""
        /*0030*/ 	.string	"ptxas"
        /*0030*/ 	.string	"Cuda compilation tools, release 13.0, V13.0.88"
        /*0030*/ 	.string	"Build cuda_13.0.r13.0/compiler.36424714_0"
        /*0030*/ 	.string	"-arch sm_100 -m 64 "



//--------------------- .note.nv.cuinfo           --------------------------
	.section	.note.nv.cuinfo,"",@"SHT_NOTE"
	.sectionflags	@"SHF_NOTE_NV_CUINFO"
        /*0018*/ 	.short	0x0002
        /*001a*/ 	.short	0x0064
        /*001c*/ 	.short	0x0082
	.zero		2


//--------------------- .nv.info                  --------------------------
	.section	.nv.info,"",@"SHT_CUDA_INFO"
	.align	4


	//----- nvinfo : EIATTR_REGCOUNT
	.align		4
        /*0000*/ 	.byte	0x04, 0x2f
        /*0002*/ 	.short	(.L_1 - .L_0)
	.align		4
.L_0:
        /*0004*/ 	.word	index@(_Z12add_integersPiS_S_)
        /*0008*/ 	.word	0x0000000c


	//----- nvinfo : EIATTR_FRAME_SIZE
	.align		4
.L_1:
        /*000c*/ 	.byte	0x04, 0x11
        /*000e*/ 	.short	(.L_3 - .L_2)
	.align		4
.L_2:
        /*0010*/ 	.word	index@(_Z12add_integersPiS_S_)
        /*0014*/ 	.word	0x00000000


	//----- nvinfo : EIATTR_MIN_STACK_SIZE
	.align		4
.L_3:
        /*0018*/ 	.byte	0x04, 0x12
        /*001a*/ 	.short	(.L_5 - .L_4)
	.align		4
.L_4:
        /*001c*/ 	.word	index@(_Z12add_integersPiS_S_)
        /*0020*/ 	.word	0x00000000
.L_5:


//--------------------- .nv.compat                --------------------------
	.section	.nv.compat,"",@"SHT_CUDA_COMPAT_INFO"
	.align	4
        /*0000*/ 	.byte	0x02, 0x09, 0x00, 0x00, 0x02, 0x02, 0x01, 0x00, 0x02, 0x05, 0x05, 0x00, 0x03, 0x07, 0x01, 0x01
        /*0010*/ 	.byte	0x02, 0x03, 0x00, 0x00, 0x02, 0x06, 0x01, 0x00, 0x04, 0x0b, 0x08, 0x00, 0x09, 0x00, 0x00, 0x00
        /*0020*/ 	.byte	0x00, 0x00, 0x00, 0x00


//--------------------- .nv.info._Z12add_integersPiS_S_ --------------------------
	.section	.nv.info._Z12add_integersPiS_S_,"",@"SHT_CUDA_INFO"
	.sectionflags	@""
	.align	4


	//----- nvinfo : EIATTR_CUDA_API_VERSION
	.align		4
        /*0000*/ 	.byte	0x04, 0x37
        /*0002*/ 	.short	(.L_7 - .L_6)
.L_6:
        /*0004*/ 	.word	0x00000082


	//----- nvinfo : EIATTR_KPARAM_INFO
	.align		4
.L_7:
        /*0008*/ 	.byte	0x04, 0x17
        /*000a*/ 	.short	(.L_9 - .L_8)
.L_8:
        /*000c*/ 	.word	0x00000000
        /*0010*/ 	.short	0x0002
        /*0012*/ 	.short	0x0010
        /*0014*/ 	.byte	0x00, 0xf5, 0x21, 0x00


	//----- nvinfo : EIATTR_KPARAM_INFO
	.align		4
.L_9:
        /*0018*/ 	.byte	0x04, 0x17
        /*001a*/ 	.short	(.L_11 - .L_10)
.L_10:
        /*001c*/ 	.word	0x00000000
        /*0020*/ 	.short	0x0001
        /*0022*/ 	.short	0x0008
        /*0024*/ 	.byte	0x00, 0xf5, 0x21, 0x00


	//----- nvinfo : EIATTR_KPARAM_INFO
	.align		4
.L_11:
        /*0028*/ 	.byte	0x04, 0x17
        /*002a*/ 	.short	(.L_13 - .L_12)
.L_12:
        /*002c*/ 	.word	0x00000000
        /*0030*/ 	.short	0x0000
        /*0032*/ 	.short	0x0000
        /*0034*/ 	.byte	0x00, 0xf5, 0x21, 0x00


	//----- nvinfo : EIATTR_SPARSE_MMA_MASK
	.align		4
.L_13:
        /*0038*/ 	.byte	0x03, 0x50
        /*003a*/ 	.short	0x0000


	//----- nvinfo : EIATTR_MAXREG_COUNT
	.align		4
        /*003c*/ 	.byte	0x03, 0x1b
        /*003e*/ 	.short	0x00ff


	//----- nvinfo : EIATTR_MERCURY_ISA_VERSION
	.align		4
        /*0040*/ 	.byte	0x03, 0x5f
        /*0042*/ 	.short	0x0101


	//----- nvinfo : EIATTR_VRC_CTA_INIT_COUNT
	.align		4
        /*0044*/ 	.byte	0x02, 0x4a
	.zero		1
	.zero		1


	//----- nvinfo : EIATTR_EXIT_INSTR_OFFSETS
	.align		4
        /*0048*/ 	.byte	0x04, 0x1c
        /*004a*/ 	.short	(.L_15 - .L_14)


	//   ....[0]....
.L_14:
        /*004c*/ 	.word	0x00000100


	//----- nvinfo : EIATTR_CBANK_PARAM_SIZE
	.align		4
.L_15:
        /*0050*/ 	.byte	0x03, 0x19
        /*0052*/ 	.short	0x0018


	//----- nvinfo : EIATTR_PARAM_CBANK
	.align		4
        /*0054*/ 	.byte	0x04, 0x0a
        /*0056*/ 	.short	(.L_17 - .L_16)
	.align		4
.L_16:
        /*0058*/ 	.word	index@(.nv.constant0._Z12add_integersPiS_S_)
        /*005c*/ 	.short	0x0380
        /*005e*/ 	.short	0x0018


	//----- nvinfo : EIATTR_SW_WAR
	.align		4
.L_17:
        /*0060*/ 	.byte	0x04, 0x36
        /*0062*/ 	.short	(.L_19 - .L_18)
.L_18:
        /*0064*/ 	.word	0x00000008
.L_19:


//--------------------- .nv.callgraph             --------------------------
	.section	.nv.callgraph,"",@"SHT_CUDA_CALLGRAPH"
	.align	4
	.sectionentsize	8
	.align		4
        /*0000*/ 	.word	0x00000000
	.align		4
        /*0004*/ 	.word	0xffffffff
	.align		4
        /*0008*/ 	.word	0x00000000
	.align		4
        /*000c*/ 	.word	0xfffffffe
	.align		4
        /*0010*/ 	.word	0x00000000
	.align		4
        /*0014*/ 	.word	0xfffffffd
	.align		4
        /*0018*/ 	.word	0x00000000
	.align		4
        /*001c*/ 	.word	0xfffffffc


//--------------------- .text._Z12add_integersPiS_S_ --------------------------
	.section	.text._Z12add_integersPiS_S_,"ax",@progbits
	.align	128
        .global         _Z12add_integersPiS_S_
        .type           _Z12add_integersPiS_S_,@function
        .size           _Z12add_integersPiS_S_,(.L_x_1 - _Z12add_integersPiS_S_)
        .other          _Z12add_integersPiS_S_,@"STO_CUDA_ENTRY STV_DEFAULT"
_Z12add_integersPiS_S_:
.text._Z12add_integersPiS_S_:
[----:B------:R-:W-:Y:S01]  /*0000*/  LDC R1, c[0x0][0x37c] ;  /* 0x0000df00ff017b82 */ /* 0x000fe20000000800 */
[----:B------:R-:W0:Y:S07]  /*0010*/  S2R R9, SR_TID.X ;  /* 0x0000000000097919 */ /* 0x000e2e0000002100 */
[----:B------:R-:W0:Y:S01]  /*0020*/  S2UR UR6, SR_CTAID.X ;  /* 0x00000000000679c3 */ /* 0x000e220000002500 */
[----:B------:R-:W1:Y:S07]  /*0030*/  LDCU.64 UR4, c[0x0][0x358] ;  /* 0x00006b00ff0477ac */ /* 0x000e6e0008000a00 */
[----:B------:R-:W0:Y:S08]  /*0040*/  LDC R0, c[0x0][0x360] ;  /* 0x0000d800ff007b82 */ /* 0x000e300000000800 */
[----:B------:R-:W2:Y:S08]  /*0050*/  LDC.64 R2, c[0x0][0x380] ;  /* 0x0000e000ff027b82 */ /* 0x000eb00000000a00 */
[----:B------:R-:W3:Y:S01]  /*0060*/  LDC.64 R4, c[0x0][0x388] ;  /* 0x0000e200ff047b82 */ /* 0x000ee20000000a00 */
[----:B0-----:R-:W-:-:S07]  /*0070*/  IMAD R9, R0, UR6, R9 ;  /* 0x0000000600097c24 */ /* 0x001fce000f8e0209 */
[----:B------:R-:W0:Y:S01]  /*0080*/  LDC.64 R6, c[0x0][0x390] ;  /* 0x0000e400ff067b82 */ /* 0x000e220000000a00 */
[----:B--2---:R-:W-:-:S06]  /*0090*/  IMAD.WIDE R2, R9, 0x4, R2 ;  /* 0x0000000409027825 */ /* 0x004fcc00078e0202 */
[----:B-1----:R-:W2:Y:S01]  /*00a0*/  LDG.E R2, desc[UR4][R2.64] ;  /* 0x0000000402027981 */ /* 0x002ea2000c1e1900 */
[----:B---3--:R-:W-:-:S06]  /*00b0*/  IMAD.WIDE R4, R9, 0x4, R4 ;  /* 0x0000000409047825 */ /* 0x008fcc00078e0204 */
[----:B------:R-:W2:Y:S01]  /*00c0*/  LDG.E R5, desc[UR4][R4.64] ;  /* 0x0000000404057981 */ /* 0x000ea2000c1e1900 */
[----:B0-----:R-:W-:Y:S01]  /*00d0*/  IMAD.WIDE R6, R9, 0x4, R6 ;  /* 0x0000000409067825 */ /* 0x001fe200078e0206 */
[----:B--2---:R-:W-:-:S05]  /*00e0*/  IADD3 R9, PT, PT, R2, R5, RZ ;  /* 0x0000000502097210 */ /* 0x004fca0007ffe0ff */
[----:B------:R-:W-:Y:S01]  /*00f0*/  STG.E desc[UR4][R6.64], R9 ;  /* 0x0000000906007986 */ /* 0x000fe2000c101904 */
[----:B------:R-:W-:Y:S05]  /*0100*/  EXIT ;  /* 0x000000000000794d */ /* 0x000fea0003800000 */
.L_x_0:
[----:B------:R-:W-:-:S00]  /*0110*/  BRA `(.L_x_0) ;  /* 0xfffffffc00fc7947 */ /* 0x000fc0000383ffff */
[----:B------:R-:W-:-:S00]  /*0120*/  NOP ;  /* 0x0000000000007918 */ /* 0x000fc00000000000 */
        /* <DEDUP_REMOVED lines=13> */
.L_x_1:


//--------------------- .nv.shared.reserved.0     --------------------------
	.section	.nv.shared.reserved.0,"aw",@nobits
	.weak		__nv_reservedSMEM_offset_0_alias
	.size		__nv_reservedSMEM_offset_0_alias, 0, 64
	.other		__nv_reservedSMEM_offset_0_alias,@"STO_CUDA_RESERVED_SHARED STV_DEFAULT"
__nv_reservedSMEM_offset_0_alias:
	.zero		0
	.zero		64


//--------------------- .nv.constant0._Z12add_integersPiS_S_ --------------------------
	.section	.nv.constant0._Z12add_integersPiS_S_,"a",@progbits
	.sectionflags	@""
	.align	4
.nv.constant0._Z12add_integersPiS_S_:
	.zero		920


//--------------------- SYMBOLS --------------------------

	.type		.nv.reservedSmem.offset0,@object
	.size		.nv.reservedSmem.offset0,0x4
